	.headerflags	@"EF_CUDA_TEXMODE_UNIFIED EF_CUDA_64BIT_ADDRESS EF_CUDA_ACCELERATORS EF_CUDA_SM90 EF_CUDA_VIRTUAL_SM(EF_CUDA_SM90)"
	.elftype	@"ET_EXEC"


//--------------------- .nv.info                  --------------------------
	.section	.nv.info,"",@"SHT_CUDA_INFO"
	.align	4


	//----- nvinfo : EIATTR_REGCOUNT
	.align		4
        /*0000*/ 	.byte	0x04, 0x2f
        /*0002*/ 	.short	(.L_1 - .L_0)
	.align		4
.L_0:
        /*0004*/ 	.word	index@(triton_poi_fused_add_avg_pool2d_3)
        /*0008*/ 	.word	0x00000019


	//----- nvinfo : EIATTR_MIN_STACK_SIZE
	.align		4
.L_1:
        /*000c*/ 	.byte	0x04, 0x12
        /*000e*/ 	.short	(.L_3 - .L_2)
	.align		4
.L_2:
        /*0010*/ 	.word	index@(triton_poi_fused_add_avg_pool2d_3)
        /*0014*/ 	.word	0x00000000


	//----- nvinfo : EIATTR_FRAME_SIZE
	.align		4
.L_3:
        /*0018*/ 	.byte	0x04, 0x11
        /*001a*/ 	.short	(.L_5 - .L_4)
	.align		4
.L_4:
        /*001c*/ 	.word	index@(triton_poi_fused_add_avg_pool2d_3)
        /*0020*/ 	.word	0x00000000


	//----- nvinfo : EIATTR_MIN_STACK_SIZE
	.align		4
.L_5:
        /*0024*/ 	.byte	0x04, 0x12
        /*0026*/ 	.short	(.L_7 - .L_6)
	.align		4
.L_6:
        /*0028*/ 	.word	index@(triton_poi_fused_add_avg_pool2d_3)
        /*002c*/ 	.word	0x00000000
.L_7:


//--------------------- .nv.info.triton_poi_fused_add_avg_pool2d_3 --------------------------
	.section	.nv.info.triton_poi_fused_add_avg_pool2d_3,"",@"SHT_CUDA_INFO"
	.sectionflags	@""
	.align	4


	//----- nvinfo : EIATTR_CUDA_API_VERSION
	.align		4
        /*0000*/ 	.byte	0x04, 0x37
        /*0002*/ 	.short	(.L_9 - .L_8)
.L_8:
        /*0004*/ 	.word	0x0000007c


	//----- nvinfo : EIATTR_KPARAM_INFO
	.align		4
.L_9:
        /*0008*/ 	.byte	0x04, 0x17
        /*000a*/ 	.short	(.L_11 - .L_10)
.L_10:
        /*000c*/ 	.word	0x00000000
        /*0010*/ 	.short	0x0003
        /*0012*/ 	.short	0x0018
        /*0014*/ 	.byte	0x00, 0xf0, 0x11, 0x00


	//----- nvinfo : EIATTR_KPARAM_INFO
	.align		4
.L_11:
        /*0018*/ 	.byte	0x04, 0x17
        /*001a*/ 	.short	(.L_13 - .L_12)
.L_12:
        /*001c*/ 	.word	0x00000000
        /*0020*/ 	.short	0x0002
        /*0022*/ 	.short	0x0010
        /*0024*/ 	.byte	0x00, 0xf4, 0x21, 0x00


	//----- nvinfo : EIATTR_KPARAM_INFO
	.align		4
.L_13:
        /*0028*/ 	.byte	0x04, 0x17
        /*002a*/ 	.short	(.L_15 - .L_14)
.L_14:
        /*002c*/ 	.word	0x00000000
        /*0030*/ 	.short	0x0001
        /*0032*/ 	.short	0x0008
        /*0034*/ 	.byte	0x00, 0xf4, 0x21, 0x00


	//----- nvinfo : EIATTR_KPARAM_INFO
	.align		4
.L_15:
        /*0038*/ 	.byte	0x04, 0x17
        /*003a*/ 	.short	(.L_17 - .L_16)
.L_16:
        /*003c*/ 	.word	0x00000000
        /*0040*/ 	.short	0x0000
        /*0042*/ 	.short	0x0000
        /*0044*/ 	.byte	0x00, 0xf4, 0x21, 0x00


	//----- nvinfo : EIATTR_SPARSE_MMA_MASK
	.align		4
.L_17:
        /*0048*/ 	.byte	0x03, 0x50
        /*004a*/ 	.short	0x0000


	//----- nvinfo : EIATTR_MAXREG_COUNT
	.align		4
        /*004c*/ 	.byte	0x03, 0x1b
        /*004e*/ 	.short	0x00ff


	//----- nvinfo : EIATTR_EXIT_INSTR_OFFSETS
	.align		4
        /*0050*/ 	.byte	0x04, 0x1c
        /*0052*/ 	.short	(.L_19 - .L_18)


	//   ....[0]....
.L_18:
        /*0054*/ 	.word	0x000002e0


	//   ....[1]....
        /*0058*/ 	.word	0x00000300


	//----- nvinfo : EIATTR_REQNTID
	.align		4
.L_19:
        /*005c*/ 	.byte	0x04, 0x10
        /*005e*/ 	.short	(.L_21 - .L_20)
.L_20:
        /*0060*/ 	.word	0x00000080
        /*0064*/ 	.word	0x00000001
        /*0068*/ 	.word	0x00000001


	//----- nvinfo : EIATTR_CBANK_PARAM_SIZE
	.align		4
.L_21:
        /*006c*/ 	.byte	0x03, 0x19
        /*006e*/ 	.short	0x001c


	//----- nvinfo : EIATTR_PARAM_CBANK
	.align		4
        /*0070*/ 	.byte	0x04, 0x0a
        /*0072*/ 	.short	(.L_23 - .L_22)
	.align		4
.L_22:
        /*0074*/ 	.word	index@(.nv.constant0.triton_poi_fused_add_avg_pool2d_3)
        /*0078*/ 	.short	0x0210
        /*007a*/ 	.short	0x001c


	//----- nvinfo : EIATTR_SW_WAR
	.align		4
.L_23:
        /*007c*/ 	.byte	0x04, 0x36
        /*007e*/ 	.short	(.L_25 - .L_24)
.L_24:
        /*0080*/ 	.word	0x00000008
.L_25:


//--------------------- .nv.callgraph             --------------------------
	.section	.nv.callgraph,"",@"SHT_CUDA_CALLGRAPH"
	.align	4
	.sectionentsize	8
	.align		4
        /*0000*/ 	.word	0x00000000
	.align		4
        /*0004*/ 	.word	0xffffffff
	.align		4
        /*0008*/ 	.word	0x00000000
	.align		4
        /*000c*/ 	.word	0xfffffffe
	.align		4
        /*0010*/ 	.word	0x00000000
	.align		4
        /*0014*/ 	.word	0xfffffffd
	.align		4
        /*0018*/ 	.word	0x00000000
	.align		4
        /*001c*/ 	.word	0xfffffffc


//--------------------- .text.triton_poi_fused_add_avg_pool2d_3 --------------------------
	.section	.text.triton_poi_fused_add_avg_pool2d_3,"ax",@progbits
	.align	128
        .global         triton_poi_fused_add_avg_pool2d_3
        .type           triton_poi_fused_add_avg_pool2d_3,@function
        .size           triton_poi_fused_add_avg_pool2d_3,(.L_x_1 - triton_poi_fused_add_avg_pool2d_3)
        .other          triton_poi_fused_add_avg_pool2d_3,@"STO_CUDA_ENTRY STV_DEFAULT"
triton_poi_fused_add_avg_pool2d_3:
.text.triton_poi_fused_add_avg_pool2d_3:
[----:B------:R-:W0:Y:S02]  /*0000*/  LDC R1, c[0x0][0x28] ;  /* 0x00000a00ff017b82 */ /* 0x000e240000000800 */
[----:B------:R-:W1:Y:S01]  /*0010*/  S2R R0, SR_TID.X ;  /* 0x0000000000007919 */ /* 0x000e620000002100 */
[----:B------:R-:W2:Y:S01]  /*0020*/  LDC.64 R2, c[0x0][0x210] ;  /* 0x00008400ff027b82 */ /* 0x000ea20000000a00 */
[----:B------:R-:W-:Y:S02]  /*0030*/  CS2R R8, SRZ ;  /* 0x0000000000087805 */ /* 0x000fe4000001ff00 */
[----:B------:R-:W-:Y:S01]  /*0040*/  CS2R R10, SRZ ;  /* 0x00000000000a7805 */ /* 0x000fe2000001ff00 */
[----:B------:R-:W3:Y:S01]  /*0050*/  S2R R5, SR_CTAID.X ;  /* 0x0000000000057919 */ /* 0x000ee20000002500 */
[----:B------:R-:W-:Y:S01]  /*0060*/  ULDC.64 UR4, c[0x0][0x208] ;  /* 0x0000820000047ab9 */ /* 0x000fe20000000a00 */
[----:B-1----:R-:W-:-:S04]  /*0070*/  LOP3.LUT R0, R0, 0x7f, RZ, 0xc0, !PT ;  /* 0x0000007f00007812 */ /* 0x002fc800078ec0ff */
[----:B---3--:R-:W-:Y:S02]  /*0080*/  LEA R0, R5, R0, 0x7 ;  /* 0x0000000005007211 */ /* 0x008fe400078e38ff */
[----:B------:R-:W1:Y:S02]  /*0090*/  LDC.64 R4, c[0x0][0x218] ;  /* 0x00008600ff047b82 */ /* 0x000e640000000a00 */
[C---:B------:R-:W-:Y:S02]  /*00a0*/  LEA.HI R6, R0.reuse, R0, RZ, 0x1 ;  /* 0x0000000000067211 */ /* 0x040fe400078f08ff */
[----:B------:R-:W-:Y:S02]  /*00b0*/  ISETP.GE.AND P0, PT, R0, 0x80, PT ;  /* 0x000000800000780c */ /* 0x000fe40003f06270 */
[C---:B------:R-:W-:Y:S02]  /*00c0*/  LOP3.LUT R7, R6.reuse, 0x7ffffffe, RZ, 0xc0, !PT ;  /* 0x7ffffffe06077812 */ /* 0x040fe400078ec0ff */
[----:B------:R-:W-:-:S02]  /*00d0*/  SHF.L.U32 R6, R6, 0x2, RZ ;  /* 0x0000000206067819 */ /* 0x000fc400000006ff */
[----:B------:R-:W-:Y:S02]  /*00e0*/  IADD3 R7, R0, -R7, RZ ;  /* 0x8000000700077210 */ /* 0x000fe40007ffe0ff */
[----:B------:R-:W-:-:S04]  /*00f0*/  LOP3.LUT R6, R6, 0xfffffff8, RZ, 0xc0, !PT ;  /* 0xfffffff806067812 */ /* 0x000fc800078ec0ff */
[----:B------:R-:W-:Y:S01]  /*0100*/  LEA R7, R7, R6, 0x1 ;  /* 0x0000000607077211 */ /* 0x000fe200078e08ff */
[----:B------:R-:W-:-:S03]  /*0110*/  HFMA2.MMA R20, -RZ, RZ, 0, 0 ;  /* 0x00000000ff147435 */ /* 0x000fc600000001ff */
[----:B------:R-:W-:Y:S01]  /*0120*/  IADD3 R19, R7, 0x4, RZ ;  /* 0x0000000407137810 */ /* 0x000fe20007ffe0ff */
[----:B--2---:R-:W-:Y:S01]  /*0130*/  IMAD.WIDE R14, R7, 0x4, R2 ;  /* 0x00000004070e7825 */ /* 0x004fe200078e0202 */
[----:B------:R-:W-:-:S03]  /*0140*/  IADD3 R21, R7, 0x5, RZ ;  /* 0x0000000507157810 */ /* 0x000fc60007ffe0ff */
[--C-:B-1----:R-:W-:Y:S01]  /*0150*/  IMAD.WIDE R16, R7, 0x4, R4.reuse ;  /* 0x0000000407107825 */ /* 0x102fe200078e0204 */
[----:B------:R-:W-:Y:S01]  /*0160*/  MOV R22, RZ ;  /* 0x000000ff00167202 */ /* 0x000fe20000000f00 */
[----:B------:R-:W2:Y:S02]  /*0170*/  @!P0 LDG.E.EL R9, desc[UR4][R14.64] ;  /* 0x000000040e098981 */ /* 0x000ea4000c2e1900 */
[C---:B------:R-:W-:Y:S02]  /*0180*/  IMAD.WIDE R12, R19.reuse, 0x4, R4 ;  /* 0x00000004130c7825 */ /* 0x040fe400078e0204 */
[----:B------:R-:W3:Y:S02]  /*0190*/  @!P0 LDG.E.EL R8, desc[UR4][R16.64] ;  /* 0x0000000410088981 */ /* 0x000ee4000c2e1900 */
[----:B------:R-:W-:Y:S02]  /*01a0*/  IMAD.WIDE R6, R19, 0x4, R2 ;  /* 0x0000000413067825 */ /* 0x000fe400078e0202 */
[----:B------:R-:W3:Y:S01]  /*01b0*/  @!P0 LDG.E.EL R11, desc[UR4][R16.64+0x4] ;  /* 0x00000404100b8981 */ /* 0x000ee2000c2e1900 */
[----:B------:R-:W-:Y:S01]  /*01c0*/  CS2R R18, SRZ ;  /* 0x0000000000127805 */ /* 0x000fe2000001ff00 */
[----:B------:R-:W-:-:S02]  /*01d0*/  IMAD.WIDE R4, R21, 0x4, R4 ;  /* 0x0000000415047825 */ /* 0x000fc400078e0204 */
[----:B------:R1:W2:Y:S04]  /*01e0*/  @!P0 LDG.E.EL R10, desc[UR4][R14.64+0x4] ;  /* 0x000004040e0a8981 */ /* 0x0002a8000c2e1900 */
[----:B------:R-:W4:Y:S04]  /*01f0*/  @!P0 LDG.E.EL R20, desc[UR4][R12.64] ;  /* 0x000000040c148981 */ /* 0x000f28000c2e1900 */
[----:B------:R-:W5:Y:S01]  /*0200*/  @!P0 LDG.E.EL R18, desc[UR4][R6.64] ;  /* 0x0000000406128981 */ /* 0x000f62000c2e1900 */
[----:B-1----:R-:W-:-:S03]  /*0210*/  IMAD.WIDE R14, R21, 0x4, R2 ;  /* 0x00000004150e7825 */ /* 0x002fc600078e0202 */
[----:B------:R-:W5:Y:S01]  /*0220*/  @!P0 LDG.E.EL R22, desc[UR4][R4.64] ;  /* 0x0000000404168981 */ /* 0x000f62000c2e1900 */
[----:B------:R-:W1:Y:S03]  /*0230*/  LDC.64 R2, c[0x0][0x220] ;  /* 0x00008800ff027b82 */ /* 0x000e660000000a00 */
[----:B------:R-:W5:Y:S01]  /*0240*/  @!P0 LDG.E.EL R19, desc[UR4][R14.64] ;  /* 0x000000040e138981 */ /* 0x000f62000c2e1900 */
[----:B-1----:R-:W-:-:S04]  /*0250*/  IMAD.WIDE R2, R0, 0x4, R2 ;  /* 0x0000000400027825 */ /* 0x002fc800078e0202 */
[----:B---3--:R-:W-:Y:S01]  /*0260*/  FADD R11, R11, R8 ;  /* 0x000000080b0b7221 */ /* 0x008fe20000000000 */
[----:B--2---:R-:W-:-:S03]  /*0270*/  FADD R9, R10, R9 ;  /* 0x000000090a097221 */ /* 0x004fc60000000000 */
[----:B----4-:R-:W-:Y:S01]  /*0280*/  FADD R11, R11, R20 ;  /* 0x000000140b0b7221 */ /* 0x010fe20000000000 */
[----:B-----5:R-:W-:-:S03]  /*0290*/  FADD R18, R9, R18 ;  /* 0x0000001209127221 */ /* 0x020fc60000000000 */
[----:B------:R-:W-:Y:S01]  /*02a0*/  FADD R11, R11, R22 ;  /* 0x000000160b0b7221 */ /* 0x000fe20000000000 */
[----:B------:R-:W-:-:S03]  /*02b0*/  FADD R18, R18, R19 ;  /* 0x0000001312127221 */ /* 0x000fc60000000000 */
[----:B------:R-:W-:-:S04]  /*02c0*/  FMUL R11, R11, 0.25 ;  /* 0x3e8000000b0b7820 */ /* 0x000fc80000400000 */
[----:B------:R-:W-:Y:S01]  /*02d0*/  FFMA R11, R18, 0.25, R11 ;  /* 0x3e800000120b7823 */ /* 0x000fe2000000000b */
[----:B------:R-:W-:Y:S06]  /*02e0*/  @P0 EXIT ;  /* 0x000000000000094d */ /* 0x000fec0003800000 */
[----:B------:R-:W-:Y:S01]  /*02f0*/  STG.E desc[UR4][R2.64], R11 ;  /* 0x0000000b02007986 */ /* 0x000fe2000c101904 */
[----:B------:R-:W-:Y:S05]  /*0300*/  EXIT ;  /* 0x000000000000794d */ /* 0x000fea0003800000 */
.L_x_0:
[----:B------:R-:W-:-:S00]  /*0310*/  BRA `(.L_x_0) ;  /* 0xfffffffc00fc7947 */ /* 0x000fc0000383ffff */
[----:B------:R-:W-:-:S00]  /*0320*/  NOP ;  /* 0x0000000000007918 */ /* 0x000fc00000000000 */
        /* <DEDUP_REMOVED lines=13> */
.L_x_1:


//--------------------- .nv.constant0.triton_poi_fused_add_avg_pool2d_3 --------------------------
	.section	.nv.constant0.triton_poi_fused_add_avg_pool2d_3,"a",@progbits
	.sectionflags	@""
	.align	4
.nv.constant0.triton_poi_fused_add_avg_pool2d_3:
	.zero		556
